	.headerflags	@"EF_CUDA_TEXMODE_UNIFIED EF_CUDA_64BIT_ADDRESS EF_CUDA_ACCELERATORS EF_CUDA_SM90 EF_CUDA_VIRTUAL_SM(EF_CUDA_SM90)"
	.elftype	@"ET_EXEC"


//--------------------- .nv.info                  --------------------------
	.section	.nv.info,"",@"SHT_CUDA_INFO"
	.align	4


	//----- nvinfo : EIATTR_REGCOUNT
	.align		4
        /*0000*/ 	.byte	0x04, 0x2f
        /*0002*/ 	.short	(.L_1 - .L_0)
	.align		4
.L_0:
        /*0004*/ 	.word	index@(triton_poi_fused__unsafe_index_add_mul_sub_37)
        /*0008*/ 	.word	0x00000019


	//----- nvinfo : EIATTR_MIN_STACK_SIZE
	.align		4
.L_1:
        /*000c*/ 	.byte	0x04, 0x12
        /*000e*/ 	.short	(.L_3 - .L_2)
	.align		4
.L_2:
        /*0010*/ 	.word	index@(triton_poi_fused__unsafe_index_add_mul_sub_37)
        /*0014*/ 	.word	0x00000000


	//----- nvinfo : EIATTR_FRAME_SIZE
	.align		4
.L_3:
        /*0018*/ 	.byte	0x04, 0x11
        /*001a*/ 	.short	(.L_5 - .L_4)
	.align		4
.L_4:
        /*001c*/ 	.word	index@(triton_poi_fused__unsafe_index_add_mul_sub_37)
        /*0020*/ 	.word	0x00000000


	//----- nvinfo : EIATTR_MIN_STACK_SIZE
	.align		4
.L_5:
        /*0024*/ 	.byte	0x04, 0x12
        /*0026*/ 	.short	(.L_7 - .L_6)
	.align		4
.L_6:
        /*0028*/ 	.word	index@(triton_poi_fused__unsafe_index_add_mul_sub_37)
        /*002c*/ 	.word	0x00000000
.L_7:


//--------------------- .nv.info.triton_poi_fused__unsafe_index_add_mul_sub_37 --------------------------
	.section	.nv.info.triton_poi_fused__unsafe_index_add_mul_sub_37,"",@"SHT_CUDA_INFO"
	.sectionflags	@""
	.align	4


	//----- nvinfo : EIATTR_CUDA_API_VERSION
	.align		4
        /*0000*/ 	.byte	0x04, 0x37
        /*0002*/ 	.short	(.L_9 - .L_8)
.L_8:
        /*0004*/ 	.word	0x0000007c


	//----- nvinfo : EIATTR_KPARAM_INFO
	.align		4
.L_9:
        /*0008*/ 	.byte	0x04, 0x17
        /*000a*/ 	.short	(.L_11 - .L_10)
.L_10:
        /*000c*/ 	.word	0x00000000
        /*0010*/ 	.short	0x0006
        /*0012*/ 	.short	0x0030
        /*0014*/ 	.byte	0x00, 0xf0, 0x11, 0x00


	//----- nvinfo : EIATTR_KPARAM_INFO
	.align		4
.L_11:
        /*0018*/ 	.byte	0x04, 0x17
        /*001a*/ 	.short	(.L_13 - .L_12)
.L_12:
        /*001c*/ 	.word	0x00000000
        /*0020*/ 	.short	0x0005
        /*0022*/ 	.short	0x0028
        /*0024*/ 	.byte	0x00, 0xf4, 0x21, 0x00


	//----- nvinfo : EIATTR_KPARAM_INFO
	.align		4
.L_13:
        /*0028*/ 	.byte	0x04, 0x17
        /*002a*/ 	.short	(.L_15 - .L_14)
.L_14:
        /*002c*/ 	.word	0x00000000
        /*0030*/ 	.short	0x0004
        /*0032*/ 	.short	0x0020
        /*0034*/ 	.byte	0x00, 0xf4, 0x21, 0x00


	//----- nvinfo : EIATTR_KPARAM_INFO
	.align		4
.L_15:
        /*0038*/ 	.byte	0x04, 0x17
        /*003a*/ 	.short	(.L_17 - .L_16)
.L_16:
        /*003c*/ 	.word	0x00000000
        /*0040*/ 	.short	0x0003
        /*0042*/ 	.short	0x0018
        /*0044*/ 	.byte	0x00, 0xf4, 0x21, 0x00


	//----- nvinfo : EIATTR_KPARAM_INFO
	.align		4
.L_17:
        /*0048*/ 	.byte	0x04, 0x17
        /*004a*/ 	.short	(.L_19 - .L_18)
.L_18:
        /*004c*/ 	.word	0x00000000
        /*0050*/ 	.short	0x0002
        /*0052*/ 	.short	0x0010
        /*0054*/ 	.byte	0x00, 0xf4, 0x21, 0x00


	//----- nvinfo : EIATTR_KPARAM_INFO
	.align		4
.L_19:
        /*0058*/ 	.byte	0x04, 0x17
        /*005a*/ 	.short	(.L_21 - .L_20)
.L_20:
        /*005c*/ 	.word	0x00000000
        /*0060*/ 	.short	0x0001
        /*0062*/ 	.short	0x0008
        /*0064*/ 	.byte	0x00, 0xf4, 0x21, 0x00


	//----- nvinfo : EIATTR_KPARAM_INFO
	.align		4
.L_21:
        /*0068*/ 	.byte	0x04, 0x17
        /*006a*/ 	.short	(.L_23 - .L_22)
.L_22:
        /*006c*/ 	.word	0x00000000
        /*0070*/ 	.short	0x0000
        /*0072*/ 	.short	0x0000
        /*0074*/ 	.byte	0x00, 0xf4, 0x21, 0x00


	//----- nvinfo : EIATTR_SPARSE_MMA_MASK
	.align		4
.L_23:
        /*0078*/ 	.byte	0x03, 0x50
        /*007a*/ 	.short	0x0000


	//----- nvinfo : EIATTR_MAXREG_COUNT
	.align		4
        /*007c*/ 	.byte	0x03, 0x1b
        /*007e*/ 	.short	0x00ff


	//----- nvinfo : EIATTR_EXIT_INSTR_OFFSETS
	.align		4
        /*0080*/ 	.byte	0x04, 0x1c
        /*0082*/ 	.short	(.L_25 - .L_24)


	//   ....[0]....
.L_24:
        /*0084*/ 	.word	0x000004e0


	//----- nvinfo : EIATTR_REQNTID
	.align		4
.L_25:
        /*0088*/ 	.byte	0x04, 0x10
        /*008a*/ 	.short	(.L_27 - .L_26)
.L_26:
        /*008c*/ 	.word	0x00000100
        /*0090*/ 	.word	0x00000001
        /*0094*/ 	.word	0x00000001


	//----- nvinfo : EIATTR_CBANK_PARAM_SIZE
	.align		4
.L_27:
        /*0098*/ 	.byte	0x03, 0x19
        /*009a*/ 	.short	0x0034


	//----- nvinfo : EIATTR_PARAM_CBANK
	.align		4
        /*009c*/ 	.byte	0x04, 0x0a
        /*009e*/ 	.short	(.L_29 - .L_28)
	.align		4
.L_28:
        /*00a0*/ 	.word	index@(.nv.constant0.triton_poi_fused__unsafe_index_add_mul_sub_37)
        /*00a4*/ 	.short	0x0210
        /*00a6*/ 	.short	0x0034


	//----- nvinfo : EIATTR_SW_WAR
	.align		4
.L_29:
        /*00a8*/ 	.byte	0x04, 0x36
        /*00aa*/ 	.short	(.L_31 - .L_30)
.L_30:
        /*00ac*/ 	.word	0x00000008
.L_31:


//--------------------- .nv.callgraph             --------------------------
	.section	.nv.callgraph,"",@"SHT_CUDA_CALLGRAPH"
	.align	4
	.sectionentsize	8
	.align		4
        /*0000*/ 	.word	0x00000000
	.align		4
        /*0004*/ 	.word	0xffffffff
	.align		4
        /*0008*/ 	.word	0x00000000
	.align		4
        /*000c*/ 	.word	0xfffffffe
	.align		4
        /*0010*/ 	.word	0x00000000
	.align		4
        /*0014*/ 	.word	0xfffffffd
	.align		4
        /*0018*/ 	.word	0x00000000
	.align		4
        /*001c*/ 	.word	0xfffffffc


//--------------------- .text.triton_poi_fused__unsafe_index_add_mul_sub_37 --------------------------
	.section	.text.triton_poi_fused__unsafe_index_add_mul_sub_37,"ax",@progbits
	.align	128
        .global         triton_poi_fused__unsafe_index_add_mul_sub_37
        .type           triton_poi_fused__unsafe_index_add_mul_sub_37,@function
        .size           triton_poi_fused__unsafe_index_add_mul_sub_37,(.L_x_1 - triton_poi_fused__unsafe_index_add_mul_sub_37)
        .other          triton_poi_fused__unsafe_index_add_mul_sub_37,@"STO_CUDA_ENTRY STV_DEFAULT"
triton_poi_fused__unsafe_index_add_mul_sub_37:
.text.triton_poi_fused__unsafe_index_add_mul_sub_37:
[----:B------:R-:W-:Y:S01]  /*0000*/  LDC R1, c[0x0][0x28] ;  /* 0x00000a00ff017b82 */ /* 0x000fe20000000800 */
[----:B------:R-:W1:Y:S07]  /*0010*/  S2R R0, SR_TID.X ;  /* 0x0000000000007919 */ /* 0x000e6e0000002100 */
[----:B------:R-:W2:Y:S01]  /*0020*/  LDC.64 R14, c[0x0][0x210] ;  /* 0x00008400ff0e7b82 */ /* 0x000ea20000000a00 */
[----:B------:R-:W-:Y:S01]  /*0030*/  ULDC.64 UR4, c[0x0][0x208] ;  /* 0x0000820000047ab9 */ /* 0x000fe20000000a00 */
[----:B------:R-:W-:Y:S01]  /*0040*/  ULDC.64 UR6, c[0x0][0x220] ;  /* 0x0000880000067ab9 */ /* 0x000fe20000000a00 */
[----:B------:R-:W3:Y:S05]  /*0050*/  S2R R3, SR_CTAID.X ;  /* 0x0000000000037919 */ /* 0x000eea0000002500 */
[----:B------:R-:W4:Y:S01]  /*0060*/  LDC.64 R8, c[0x0][0x218] ;  /* 0x00008600ff087b82 */ /* 0x000f220000000a00 */
[----:B-1----:R-:W-:-:S05]  /*0070*/  IMAD.SHL.U32 R0, R0, 0x2, RZ ;  /* 0x0000000200007824 */ /* 0x002fca00078e00ff */
[----:B------:R-:W-:-:S05]  /*0080*/  LOP3.LUT R0, R0, 0x1fe, RZ, 0xc0, !PT ;  /* 0x000001fe00007812 */ /* 0x000fca00078ec0ff */
[----:B---3--:R-:W-:-:S05]  /*0090*/  IMAD R0, R3, 0x200, R0 ;  /* 0x0000020003007824 */ /* 0x008fca00078e0200 */
[----:B------:R-:W-:-:S04]  /*00a0*/  SHF.R.S32.HI R5, RZ, 0x1f, R0 ;  /* 0x0000001fff057819 */ /* 0x000fc80000011400 */
[----:B------:R-:W-:-:S04]  /*00b0*/  LEA.HI R2, R5, R0, RZ, 0x6 ;  /* 0x0000000005027211 */ /* 0x000fc800078f30ff */
[----:B------:R-:W-:Y:S02]  /*00c0*/  SHF.R.S32.HI R4, RZ, 0x6, R2 ;  /* 0x00000006ff047819 */ /* 0x000fe40000011402 */
[----:B------:R-:W-:Y:S02]  /*00d0*/  LOP3.LUT R7, R2, 0xffffffc0, RZ, 0xc0, !PT ;  /* 0xffffffc002077812 */ /* 0x000fe400078ec0ff */
[----:B------:R-:W-:-:S04]  /*00e0*/  LEA.HI R5, R4, R4, RZ, 0x6 ;  /* 0x0000000404057211 */ /* 0x000fc800078f30ff */
[----:B------:R-:W-:-:S05]  /*00f0*/  LOP3.LUT R5, R5, 0xffffffc0, RZ, 0xc0, !PT ;  /* 0xffffffc005057812 */ /* 0x000fca00078ec0ff */
[----:B------:R-:W-:-:S04]  /*0100*/  IMAD.IADD R5, R4, 0x1, -R5 ;  /* 0x0000000104057824 */ /* 0x000fc800078e0a05 */
[----:B--2---:R-:W-:Y:S02]  /*0110*/  IMAD.WIDE R14, R5, 0x8, R14 ;  /* 0x00000008050e7825 */ /* 0x004fe400078e020e */
[----:B------:R-:W1:Y:S04]  /*0120*/  LDC.64 R4, c[0x0][0x228] ;  /* 0x00008a00ff047b82 */ /* 0x000e680000000a00 */
[----:B------:R-:W2:Y:S01]  /*0130*/  LDG.E.EL.64 R14, desc[UR4][R14.64] ;  /* 0x000000040e0e7981 */ /* 0x000ea2000c2e1b00 */
[----:B------:R-:W-:-:S04]  /*0140*/  IMAD.IADD R12, R0, 0x1, -R7 ;  /* 0x00000001000c7824 */ /* 0x000fc800078e0a07 */
[----:B----4-:R-:W-:-:S06]  /*0150*/  IMAD.WIDE R8, R12, 0x8, R8 ;  /* 0x000000080c087825 */ /* 0x010fcc00078e0208 */
[----:B------:R-:W3:Y:S01]  /*0160*/  LDG.E.EL.128 R8, desc[UR4][R8.64] ;  /* 0x0000000408087981 */ /* 0x000ee2000c2e1d00 */
[----:B-1----:R-:W-:-:S06]  /*0170*/  IMAD.WIDE R4, R12, 0x8, R4 ;  /* 0x000000080c047825 */ /* 0x002fcc00078e0204 */
[----:B------:R-:W4:Y:S01]  /*0180*/  LDG.E.EL.128 R4, desc[UR4][R4.64] ;  /* 0x0000000404047981 */ /* 0x000f22000c2e1d00 */
[----:B------:R-:W-:-:S04]  /*0190*/  SHF.R.S32.HI R3, RZ, 0x16, R3 ;  /* 0x00000016ff037819 */ /* 0x000fc80000011403 */
[----:B------:R-:W-:-:S04]  /*01a0*/  SGXT R3, R3, 0x1 ;  /* 0x000000010303781a */ /* 0x000fc80000000200 */
[----:B------:R-:W-:Y:S02]  /*01b0*/  LEA.HI R3, R3, R0, RZ, 0xc ;  /* 0x0000000003037211 */ /* 0x000fe400078f60ff */
[----:B--2---:R-:W-:-:S04]  /*01c0*/  SHF.R.U32.HI R13, RZ, 0x1a, R15 ;  /* 0x0000001aff0d7819 */ /* 0x004fc8000001160f */
[----:B------:R-:W-:-:S04]  /*01d0*/  LOP3.LUT R13, R13, 0x20, RZ, 0xc0, !PT ;  /* 0x000000200d0d7812 */ /* 0x000fc800078ec0ff */
[----:B------:R-:W-:Y:S02]  /*01e0*/  IADD3 R16, P0, R14, R13, RZ ;  /* 0x0000000d0e107210 */ /* 0x000fe40007f1e0ff */
[----:B---3--:R-:W-:-:S03]  /*01f0*/  SHF.R.U32.HI R19, RZ, 0x18, R9 ;  /* 0x00000018ff137819 */ /* 0x008fc60000011609 */
[----:B------:R-:W-:Y:S01]  /*0200*/  IMAD.X R13, RZ, RZ, R15, P0 ;  /* 0x000000ffff0d7224 */ /* 0x000fe200000e060f */
[----:B------:R-:W-:Y:S01]  /*0210*/  LEA R2, P0, R8, UR6, 0x2 ;  /* 0x0000000608027c11 */ /* 0x000fe2000f8010ff */
[----:B------:R-:W-:Y:S01]  /*0220*/  IMAD.SHL.U32 R14, R16, 0x80, RZ ;  /* 0x00000080100e7824 */ /* 0x000fe200078e00ff */
[----:B------:R-:W-:Y:S02]  /*0230*/  SHF.R.U32.HI R15, RZ, 0x18, R11 ;  /* 0x00000018ff0f7819 */ /* 0x000fe4000001160b */
[----:B------:R-:W-:Y:S02]  /*0240*/  LEA R17, P1, R10, UR6, 0x2 ;  /* 0x000000060a117c11 */ /* 0x000fe4000f8210ff */
[----:B------:R-:W-:Y:S02]  /*0250*/  LEA.HI.X R18, R8, UR7, R9, 0x2, P0 ;  /* 0x0000000708127c11 */ /* 0x000fe400080f1409 */
[----:B------:R-:W-:Y:S02]  /*0260*/  SHF.L.U64.HI R13, R16, 0x7, R13 ;  /* 0x00000007100d7819 */ /* 0x000fe4000001020d */
[----:B------:R-:W-:-:S02]  /*0270*/  LOP3.LUT R15, R15, 0x80, RZ, 0xc0, !PT ;  /* 0x000000800f0f7812 */ /* 0x000fc400078ec0ff */
[----:B----4-:R-:W-:Y:S02]  /*0280*/  LEA R9, P4, R4, UR6, 0x2 ;  /* 0x0000000604097c11 */ /* 0x010fe4000f8810ff */
[----:B------:R-:W-:Y:S02]  /*0290*/  LEA.HI.X R16, R10, UR7, R11, 0x2, P1 ;  /* 0x000000070a107c11 */ /* 0x000fe400088f140b */
[--C-:B------:R-:W-:Y:S02]  /*02a0*/  SHF.R.U32.HI R11, RZ, 0x18, R5.reuse ;  /* 0x00000018ff0b7819 */ /* 0x100fe40000011605 */
[----:B------:R-:W-:Y:S02]  /*02b0*/  LEA.HI.X R20, R4, UR7, R5, 0x2, P4 ;  /* 0x0000000704147c11 */ /* 0x000fe4000a0f1405 */
[----:B------:R-:W1:Y:S01]  /*02c0*/  LDC.64 R4, c[0x0][0x230] ;  /* 0x00008c00ff047b82 */ /* 0x000e620000000a00 */
[----:B------:R-:W-:Y:S02]  /*02d0*/  IADD3 R8, P2, P3, R14, R17, R15 ;  /* 0x000000110e087210 */ /* 0x000fe40007b5e00f */
[----:B------:R-:W-:-:S02]  /*02e0*/  LOP3.LUT R19, R19, 0x80, RZ, 0xc0, !PT ;  /* 0x0000008013137812 */ /* 0x000fc400078ec0ff */
[----:B------:R-:W-:Y:S02]  /*02f0*/  LEA R15, P4, R6, UR6, 0x2 ;  /* 0x00000006060f7c11 */ /* 0x000fe4000f8810ff */
[----:B------:R-:W-:Y:S02]  /*0300*/  SHF.R.U32.HI R10, RZ, 0x18, R7 ;  /* 0x00000018ff0a7819 */ /* 0x000fe40000011607 */
[----:B------:R-:W-:Y:S02]  /*0310*/  LOP3.LUT R11, R11, 0x80, RZ, 0xc0, !PT ;  /* 0x000000800b0b7812 */ /* 0x000fe400078ec0ff */
[----:B------:R-:W-:Y:S02]  /*0320*/  IADD3 R2, P0, P1, R14, R2, R19 ;  /* 0x000000020e027210 */ /* 0x000fe4000791e013 */
[----:B------:R-:W-:Y:S02]  /*0330*/  LEA.HI.X R22, R6, UR7, R7, 0x2, P4 ;  /* 0x0000000706167c11 */ /* 0x000fe4000a0f1407 */
[----:B------:R-:W-:-:S02]  /*0340*/  LOP3.LUT R7, R10, 0x80, RZ, 0xc0, !PT ;  /* 0x000000800a077812 */ /* 0x000fc400078ec0ff */
[C---:B------:R-:W-:Y:S02]  /*0350*/  IADD3 R6, P4, P5, R14.reuse, R9, R11 ;  /* 0x000000090e067210 */ /* 0x040fe40007d9e00b */
[----:B------:R-:W-:Y:S02]  /*0360*/  SHF.R.S32.HI R11, RZ, 0xc, R3 ;  /* 0x0000000cff0b7819 */ /* 0x000fe40000011403 */
[----:B------:R-:W-:Y:S02]  /*0370*/  IADD3.X R3, R13, R18, RZ, P0, P1 ;  /* 0x000000120d037210 */ /* 0x000fe400007e24ff */
[----:B------:R-:W-:Y:S01]  /*0380*/  IADD3 R10, P0, P1, R14, R15, R7 ;  /* 0x0000000f0e0a7210 */ /* 0x000fe2000791e007 */
[----:B------:R-:W-:Y:S01]  /*0390*/  IMAD.SHL.U32 R15, R11, 0x400, RZ ;  /* 0x000004000b0f7824 */ /* 0x000fe200078e00ff */
[C---:B------:R-:W-:Y:S02]  /*03a0*/  IADD3.X R9, R13.reuse, R16, RZ, P2, P3 ;  /* 0x000000100d097210 */ /* 0x040fe400017e64ff */
[----:B------:R-:W-:Y:S01]  /*03b0*/  IADD3.X R7, R13, R20, RZ, P4, P5 ;  /* 0x000000140d077210 */ /* 0x000fe200027ea4ff */
[----:B------:R-:W-:Y:S01]  /*03c0*/  IMAD.WIDE R2, R15, 0x4, R2 ;  /* 0x000000040f027825 */ /* 0x000fe200078e0202 */
[----:B------:R-:W-:-:S03]  /*03d0*/  IADD3.X R11, R13, R22, RZ, P0, P1 ;  /* 0x000000160d0b7210 */ /* 0x000fc600007e24ff */
[C---:B------:R-:W-:Y:S02]  /*03e0*/  IMAD.WIDE R8, R15.reuse, 0x4, R8 ;  /* 0x000000040f087825 */ /* 0x040fe400078e0208 */
[----:B------:R-:W2:Y:S02]  /*03f0*/  LDG.E.EL R3, desc[UR4][R2.64] ;  /* 0x0000000402037981 */ /* 0x000ea4000c2e1900 */
[C---:B------:R-:W-:Y:S02]  /*0400*/  IMAD.WIDE R6, R15.reuse, 0x4, R6 ;  /* 0x000000040f067825 */ /* 0x040fe400078e0206 */
[----:B------:R-:W3:Y:S02]  /*0410*/  LDG.E.EL R8, desc[UR4][R8.64] ;  /* 0x0000000408087981 */ /* 0x000ee4000c2e1900 */
[----:B------:R-:W-:Y:S02]  /*0420*/  IMAD.WIDE R10, R15, 0x4, R10 ;  /* 0x000000040f0a7825 */ /* 0x000fe400078e020a */
[----:B------:R-:W2:Y:S02]  /*0430*/  LDG.E.EL R6, desc[UR4][R6.64] ;  /* 0x0000000406067981 */ /* 0x000ea4000c2e1900 */
[----:B-1----:R-:W-:-:S02]  /*0440*/  IMAD.WIDE R4, R12, 0x4, R4 ;  /* 0x000000040c047825 */ /* 0x002fc400078e0204 */
[----:B------:R-:W3:Y:S01]  /*0450*/  LDG.E.EL R11, desc[UR4][R10.64] ;  /* 0x000000040a0b7981 */ /* 0x000ee2000c2e1900 */
[----:B------:R-:W1:Y:S03]  /*0460*/  LDC.64 R12, c[0x0][0x238] ;  /* 0x00008e00ff0c7b82 */ /* 0x000e660000000a00 */
[----:B------:R-:W4:Y:S01]  /*0470*/  LDG.E.EL.64 R4, desc[UR4][R4.64] ;  /* 0x0000000404047981 */ /* 0x000f22000c2e1b00 */
[----:B-1----:R-:W-:-:S04]  /*0480*/  IMAD.WIDE R12, R0, 0x4, R12 ;  /* 0x00000004000c7825 */ /* 0x002fc800078e020c */
[----:B--2---:R-:W-:Y:S01]  /*0490*/  FADD R14, -R3, R6 ;  /* 0x00000006030e7221 */ /* 0x004fe20000000100 */
[----:B---3--:R-:W-:-:S03]  /*04a0*/  FADD R15, -R8, R11 ;  /* 0x0000000b080f7221 */ /* 0x008fc60000000100 */
[----:B----4-:R-:W-:Y:S01]  /*04b0*/  FFMA R14, R4, R14, R3 ;  /* 0x0000000e040e7223 */ /* 0x010fe20000000003 */
[----:B------:R-:W-:-:S05]  /*04c0*/  FFMA R15, R5, R15, R8 ;  /* 0x0000000f050f7223 */ /* 0x000fca0000000008 */
[----:B------:R-:W-:Y:S01]  /*04d0*/  STG.E.64 desc[UR4][R12.64], R14 ;  /* 0x0000000e0c007986 */ /* 0x000fe2000c101b04 */
[----:B------:R-:W-:Y:S05]  /*04e0*/  EXIT ;  /* 0x000000000000794d */ /* 0x000fea0003800000 */
.L_x_0:
[----:B------:R-:W-:-:S00]  /*04f0*/  BRA `(.L_x_0) ;  /* 0xfffffffc00fc7947 */ /* 0x000fc0000383ffff */
[----:B------:R-:W-:-:S00]  /*0500*/  NOP ;  /* 0x0000000000007918 */ /* 0x000fc00000000000 */
[----:B------:R-:W-:-:S00]  /*0510*/  NOP ;  /* 0x0000000000007918 */ /* 0x000fc00000000000 */
[----:B------:R-:W-:-:S00]  /*0520*/  NOP ;  /* 0x0000000000007918 */ /* 0x000fc00000000000 */
[----:B------:R-:W-:-:S00]  /*0530*/  NOP ;  /* 0x0000000000007918 */ /* 0x000fc00000000000 */
[----:B------:R-:W-:-:S00]  /*0540*/  NOP ;  /* 0x0000000000007918 */ /* 0x000fc00000000000 */
[----:B------:R-:W-:-:S00]  /*0550*/  NOP ;  /* 0x0000000000007918 */ /* 0x000fc00000000000 */
[----:B------:R-:W-:-:S00]  /*0560*/  NOP ;  /* 0x0000000000007918 */ /* 0x000fc00000000000 */
[----:B------:R-:W-:-:S00]  /*0570*/  NOP ;  /* 0x0000000000007918 */ /* 0x000fc00000000000 */
.L_x_1:


//--------------------- .nv.constant0.triton_poi_fused__unsafe_index_add_mul_sub_37 --------------------------
	.section	.nv.constant0.triton_poi_fused__unsafe_index_add_mul_sub_37,"a",@progbits
	.sectionflags	@""
	.align	4
.nv.constant0.triton_poi_fused__unsafe_index_add_mul_sub_37:
	.zero		580
